//
// Generated by NVIDIA NVVM Compiler
//
// Compiler Build ID: CL-36424714
// Cuda compilation tools, release 13.0, V13.0.88
// Based on NVVM 20.0.0
//

.version 9.0
.target sm_100
.address_size 64

	// .globl	_Z5crackPcS_S_S_
.extern .func  (.param .b64 func_retval0) malloc
(
	.param .b64 malloc_param_0
)
;

.visible .entry _Z5crackPcS_S_S_(
	.param .u64 .ptr .align 1 _Z5crackPcS_S_S__param_0,
	.param .u64 .ptr .align 1 _Z5crackPcS_S_S__param_1,
	.param .u64 .ptr .align 1 _Z5crackPcS_S_S__param_2,
	.param .u64 .ptr .align 1 _Z5crackPcS_S_S__param_3
)
{
	.reg .pred 	%p<31>;
	.reg .b16 	%rs<86>;
	.reg .b32 	%r<5>;
	.reg .b64 	%rd<19>;

	ld.param.u64 	%rd4, [_Z5crackPcS_S_S__param_0];
	ld.param.u64 	%rd5, [_Z5crackPcS_S_S__param_1];
	ld.param.u64 	%rd6, [_Z5crackPcS_S_S__param_2];
	ld.param.u64 	%rd3, [_Z5crackPcS_S_S__param_3];
	cvta.to.global.u64 	%rd1, %rd6;
	cvta.to.global.u64 	%rd7, %rd5;
	cvta.to.global.u64 	%rd8, %rd4;
	mov.u32 	%r1, %ctaid.x;
	cvt.u64.u32 	%rd9, %r1;
	add.s64 	%rd10, %rd8, %rd9;
	ld.global.u8 	%rs1, [%rd10];
	mov.u32 	%r2, %ctaid.y;
	cvt.u64.u32 	%rd11, %r2;
	add.s64 	%rd12, %rd8, %rd11;
	ld.global.u8 	%rs2, [%rd12];
	mov.u32 	%r3, %tid.x;
	cvt.u64.u32 	%rd13, %r3;
	add.s64 	%rd14, %rd7, %rd13;
	ld.global.u8 	%rs3, [%rd14];
	mov.u32 	%r4, %tid.y;
	cvt.u64.u32 	%rd15, %r4;
	add.s64 	%rd16, %rd7, %rd15;
	ld.global.u8 	%rs4, [%rd16];
	{ // callseq 0, 0
	.param .b64 param0;
	st.param.b64 	[param0], 11;
	.param .b64 retval0;
	call.uni (retval0), 
	malloc, 
	(
	param0
	);
	ld.param.b64 	%rd17, [retval0];
	} // callseq 0
	add.s16 	%rs45, %rs1, 2;
	cvt.s16.s8 	%rs76, %rs45;
	st.u8 	[%rd17], %rs45;
	add.s16 	%rs46, %rs1, -2;
	cvt.s16.s8 	%rs77, %rs46;
	st.u8 	[%rd17+1], %rs46;
	add.s16 	%rs47, %rs1, 1;
	cvt.s16.s8 	%rs78, %rs47;
	st.u8 	[%rd17+2], %rs47;
	add.s16 	%rs48, %rs2, 3;
	cvt.s16.s8 	%rs79, %rs48;
	st.u8 	[%rd17+3], %rs48;
	add.s16 	%rs49, %rs2, -3;
	cvt.s16.s8 	%rs80, %rs49;
	st.u8 	[%rd17+4], %rs49;
	add.s16 	%rs50, %rs2, -1;
	cvt.s16.s8 	%rs81, %rs50;
	st.u8 	[%rd17+5], %rs50;
	add.s16 	%rs51, %rs3, 2;
	cvt.s16.s8 	%rs82, %rs51;
	st.u8 	[%rd17+6], %rs51;
	add.s16 	%rs52, %rs3, -2;
	cvt.s16.s8 	%rs83, %rs52;
	st.u8 	[%rd17+7], %rs52;
	add.s16 	%rs53, %rs4, 4;
	cvt.s16.s8 	%rs84, %rs53;
	st.u8 	[%rd17+8], %rs53;
	add.s16 	%rs54, %rs4, -4;
	cvt.s16.s8 	%rs85, %rs54;
	st.u8 	[%rd17+9], %rs54;
	mov.b16 	%rs55, 0;
	st.u8 	[%rd17+10], %rs55;
	setp.lt.s16 	%p1, %rs76, 91;
	@%p1 bra 	$L__BB0_2;
	add.s16 	%rs76, %rs1, -23;
	st.u8 	[%rd17], %rs76;
	bra.uni 	$L__BB0_4;
$L__BB0_2:
	setp.gt.s16 	%p2, %rs76, 64;
	@%p2 bra 	$L__BB0_4;
	sub.s16 	%rs76, -128, %rs1;
	st.u8 	[%rd17], %rs76;
$L__BB0_4:
	setp.gt.s16 	%p3, %rs77, 90;
	@%p3 bra 	$L__BB0_7;
	setp.gt.s16 	%p4, %rs77, 64;
	@%p4 bra 	$L__BB0_8;
	sub.s16 	%rs77, -124, %rs1;
	st.u8 	[%rd17+1], %rs77;
	bra.uni 	$L__BB0_8;
$L__BB0_7:
	add.s16 	%rs77, %rs1, -27;
	st.u8 	[%rd17+1], %rs77;
$L__BB0_8:
	setp.gt.s16 	%p5, %rs78, 90;
	@%p5 bra 	$L__BB0_11;
	setp.gt.s16 	%p6, %rs78, 64;
	@%p6 bra 	$L__BB0_12;
	sub.s16 	%rs78, -127, %rs1;
	st.u8 	[%rd17+2], %rs78;
	bra.uni 	$L__BB0_12;
$L__BB0_11:
	add.s16 	%rs78, %rs1, -24;
	st.u8 	[%rd17+2], %rs78;
$L__BB0_12:
	setp.gt.s16 	%p7, %rs79, 90;
	@%p7 bra 	$L__BB0_15;
	setp.gt.s16 	%p8, %rs79, 64;
	@%p8 bra 	$L__BB0_16;
	xor.b16  	%rs79, %rs2, 127;
	st.u8 	[%rd17+3], %rs79;
	bra.uni 	$L__BB0_16;
$L__BB0_15:
	add.s16 	%rs79, %rs2, -22;
	st.u8 	[%rd17+3], %rs79;
$L__BB0_16:
	setp.gt.s16 	%p9, %rs80, 90;
	@%p9 bra 	$L__BB0_19;
	setp.gt.s16 	%p10, %rs80, 64;
	@%p10 bra 	$L__BB0_20;
	sub.s16 	%rs80, -123, %rs2;
	st.u8 	[%rd17+4], %rs80;
	bra.uni 	$L__BB0_20;
$L__BB0_19:
	add.s16 	%rs80, %rs2, -28;
	st.u8 	[%rd17+4], %rs80;
$L__BB0_20:
	setp.gt.s16 	%p11, %rs81, 90;
	@%p11 bra 	$L__BB0_23;
	setp.gt.s16 	%p12, %rs81, 64;
	@%p12 bra 	$L__BB0_24;
	sub.s16 	%rs81, -125, %rs2;
	st.u8 	[%rd17+5], %rs81;
	bra.uni 	$L__BB0_24;
$L__BB0_23:
	add.s16 	%rs81, %rs2, -26;
	st.u8 	[%rd17+5], %rs81;
$L__BB0_24:
	setp.gt.s16 	%p13, %rs82, 57;
	@%p13 bra 	$L__BB0_27;
	setp.gt.s16 	%p14, %rs82, 47;
	@%p14 bra 	$L__BB0_28;
	sub.s16 	%rs82, 94, %rs3;
	st.u8 	[%rd17+6], %rs82;
	bra.uni 	$L__BB0_28;
$L__BB0_27:
	add.s16 	%rs82, %rs3, -7;
	st.u8 	[%rd17+6], %rs82;
$L__BB0_28:
	setp.gt.s16 	%p15, %rs83, 57;
	@%p15 bra 	$L__BB0_31;
	setp.gt.s16 	%p16, %rs83, 47;
	@%p16 bra 	$L__BB0_32;
	sub.s16 	%rs83, 98, %rs3;
	st.u8 	[%rd17+7], %rs83;
	bra.uni 	$L__BB0_32;
$L__BB0_31:
	add.s16 	%rs83, %rs3, -11;
	st.u8 	[%rd17+7], %rs83;
$L__BB0_32:
	setp.gt.s16 	%p17, %rs84, 57;
	@%p17 bra 	$L__BB0_35;
	setp.gt.s16 	%p18, %rs84, 47;
	@%p18 bra 	$L__BB0_36;
	sub.s16 	%rs84, 92, %rs4;
	st.u8 	[%rd17+8], %rs84;
	bra.uni 	$L__BB0_36;
$L__BB0_35:
	add.s16 	%rs84, %rs4, -5;
	st.u8 	[%rd17+8], %rs84;
$L__BB0_36:
	setp.gt.s16 	%p19, %rs85, 57;
	@%p19 bra 	$L__BB0_49;
	setp.gt.s16 	%p20, %rs85, 47;
	@%p20 bra 	$L__BB0_50;
	sub.s16 	%rs85, 100, %rs4;
	st.u8 	[%rd17+9], %rs85;
	bra.uni 	$L__BB0_50;
$L__BB0_39:
	ld.global.u8 	%rs58, [%rd1+1];
	and.b16  	%rs59, %rs77, 255;
	setp.ne.s16 	%p22, %rs58, %rs59;
	@%p22 bra 	$L__BB0_51;
	ld.global.u8 	%rs60, [%rd1+2];
	and.b16  	%rs61, %rs78, 255;
	setp.ne.s16 	%p23, %rs60, %rs61;
	@%p23 bra 	$L__BB0_51;
	ld.global.u8 	%rs62, [%rd1+3];
	and.b16  	%rs63, %rs79, 255;
	setp.ne.s16 	%p24, %rs62, %rs63;
	@%p24 bra 	$L__BB0_51;
	ld.global.u8 	%rs64, [%rd1+4];
	and.b16  	%rs65, %rs80, 255;
	setp.ne.s16 	%p25, %rs64, %rs65;
	@%p25 bra 	$L__BB0_51;
	ld.global.u8 	%rs66, [%rd1+5];
	and.b16  	%rs67, %rs81, 255;
	setp.ne.s16 	%p26, %rs66, %rs67;
	@%p26 bra 	$L__BB0_51;
	ld.global.u8 	%rs68, [%rd1+6];
	and.b16  	%rs69, %rs82, 255;
	setp.ne.s16 	%p27, %rs68, %rs69;
	@%p27 bra 	$L__BB0_51;
	ld.global.u8 	%rs70, [%rd1+7];
	and.b16  	%rs71, %rs83, 255;
	setp.ne.s16 	%p28, %rs70, %rs71;
	@%p28 bra 	$L__BB0_51;
	ld.global.u8 	%rs72, [%rd1+8];
	and.b16  	%rs73, %rs84, 255;
	setp.ne.s16 	%p29, %rs72, %rs73;
	@%p29 bra 	$L__BB0_51;
	ld.global.u8 	%rs74, [%rd1+9];
	and.b16  	%rs75, %rs85, 255;
	setp.eq.s16 	%p30, %rs74, %rs75;
	@%p30 bra 	$L__BB0_48;
	bra.uni 	$L__BB0_51;
$L__BB0_48:
	cvta.to.global.u64 	%rd18, %rd3;
	st.global.u8 	[%rd18], %rs1;
	st.global.u8 	[%rd18+1], %rs2;
	st.global.u8 	[%rd18+2], %rs3;
	st.global.u8 	[%rd18+3], %rs4;
	bra.uni 	$L__BB0_51;
$L__BB0_49:
	add.s16 	%rs85, %rs4, -13;
	st.u8 	[%rd17+9], %rs85;
$L__BB0_50:
	ld.global.u8 	%rs56, [%rd1];
	and.b16  	%rs57, %rs76, 255;
	setp.eq.s16 	%p21, %rs56, %rs57;
	@%p21 bra 	$L__BB0_39;
$L__BB0_51:
	ret;

}


// ===== COMPILED SASS (sm_100) =====

	.target	sm_100

	.elftype	@"ET_EXEC"


//--------------------- .note.nv.tkinfo           --------------------------
	.section	.note.nv.tkinfo,"",@"SHT_NOTE"
	.sectionflags	@"SHF_NOTE_NV_TKINFO"
	.tkinfo
        /*0018*/ 	.word	0x00000002
        /*0030*/ 	.string	""
        /*0030*/ 	.string	"ptxas"
        /*0030*/ 	.string	"Cuda compilation tools, release 13.0, V13.0.88"
        /*0030*/ 	.string	"Build cuda_13.0.r13.0/compiler.36424714_0"
        /*0030*/ 	.string	"-arch sm_100 -m 64 "



//--------------------- .note.nv.cuinfo           --------------------------
	.section	.note.nv.cuinfo,"",@"SHT_NOTE"
	.sectionflags	@"SHF_NOTE_NV_CUINFO"
        /*0018*/ 	.short	0x0002
        /*001a*/ 	.short	0x0064
        /*001c*/ 	.short	0x0082
	.zero		2


//--------------------- .nv.info                  --------------------------
	.section	.nv.info,"",@"SHT_CUDA_INFO"
	.align	4


	//----- nvinfo : EIATTR_REGCOUNT
	.align		4
        /*0000*/ 	.byte	0x04, 0x2f
        /*0002*/ 	.short	(.L_1 - .L_0)
	.align		4
.L_0:
        /*0004*/ 	.word	index@(_Z5crackPcS_S_S_)
        /*0008*/ 	.word	0x0000001e


	//----- nvinfo : EIATTR_FRAME_SIZE
	.align		4
.L_1:
        /*000c*/ 	.byte	0x04, 0x11
        /*000e*/ 	.short	(.L_3 - .L_2)
	.align		4
.L_2:
        /*0010*/ 	.word	index@(_Z5crackPcS_S_S_)
        /*0014*/ 	.word	0x00000000


	//----- nvinfo : EIATTR_MIN_STACK_SIZE
	.align		4
.L_3:
        /*0018*/ 	.byte	0x04, 0x12
        /*001a*/ 	.short	(.L_5 - .L_4)
	.align		4
.L_4:
        /*001c*/ 	.word	index@(_Z5crackPcS_S_S_)
        /*0020*/ 	.word	0x00000000
.L_5:


//--------------------- .nv.compat                --------------------------
	.section	.nv.compat,"",@"SHT_CUDA_COMPAT_INFO"
	.align	4
        /*0000*/ 	.byte	0x02, 0x09, 0x00, 0x00, 0x02, 0x02, 0x01, 0x00, 0x02, 0x05, 0x05, 0x00, 0x03, 0x07, 0x01, 0x01
        /*0010*/ 	.byte	0x02, 0x03, 0x00, 0x00, 0x02, 0x06, 0x01, 0x00, 0x04, 0x0b, 0x08, 0x00, 0x09, 0x00, 0x00, 0x00
        /*0020*/ 	.byte	0x00, 0x00, 0x00, 0x00


//--------------------- .nv.info._Z5crackPcS_S_S_ --------------------------
	.section	.nv.info._Z5crackPcS_S_S_,"",@"SHT_CUDA_INFO"
	.sectionflags	@""
	.align	4


	//----- nvinfo : EIATTR_CUDA_API_VERSION
	.align		4
        /*0000*/ 	.byte	0x04, 0x37
        /*0002*/ 	.short	(.L_7 - .L_6)
.L_6:
        /*0004*/ 	.word	0x00000082


	//----- nvinfo : EIATTR_KPARAM_INFO
	.align		4
.L_7:
        /*0008*/ 	.byte	0x04, 0x17
        /*000a*/ 	.short	(.L_9 - .L_8)
.L_8:
        /*000c*/ 	.word	0x00000000
        /*0010*/ 	.short	0x0003
        /*0012*/ 	.short	0x0018
        /*0014*/ 	.byte	0x00, 0xf5, 0x21, 0x00


	//----- nvinfo : EIATTR_KPARAM_INFO
	.align		4
.L_9:
        /*0018*/ 	.byte	0x04, 0x17
        /*001a*/ 	.short	(.L_11 - .L_10)
.L_10:
        /*001c*/ 	.word	0x00000000
        /*0020*/ 	.short	0x0002
        /*0022*/ 	.short	0x0010
        /*0024*/ 	.byte	0x00, 0xf5, 0x21, 0x00


	//----- nvinfo : EIATTR_KPARAM_INFO
	.align		4
.L_11:
        /*0028*/ 	.byte	0x04, 0x17
        /*002a*/ 	.short	(.L_13 - .L_12)
.L_12:
        /*002c*/ 	.word	0x00000000
        /*0030*/ 	.short	0x0001
        /*0032*/ 	.short	0x0008
        /*0034*/ 	.byte	0x00, 0xf5, 0x21, 0x00


	//----- nvinfo : EIATTR_KPARAM_INFO
	.align		4
.L_13:
        /*0038*/ 	.byte	0x04, 0x17
        /*003a*/ 	.short	(.L_15 - .L_14)
.L_14:
        /*003c*/ 	.word	0x00000000
        /*0040*/ 	.short	0x0000
        /*0042*/ 	.short	0x0000
        /*0044*/ 	.byte	0x00, 0xf5, 0x21, 0x00


	//----- nvinfo : EIATTR_SPARSE_MMA_MASK
	.align		4
.L_15:
        /*0048*/ 	.byte	0x03, 0x50
        /*004a*/ 	.short	0x0000


	//----- nvinfo : EIATTR_MAXREG_COUNT
	.align		4
        /*004c*/ 	.byte	0x03, 0x1b
        /*004e*/ 	.short	0x00ff


	//----- nvinfo : EIATTR_EXTERNS
	.align		4
        /*0050*/ 	.byte	0x04, 0x0f
        /*0052*/ 	.short	(.L_17 - .L_16)


	//   ....[0]....
	.align		4
.L_16:
        /*0054*/ 	.word	index@(malloc)


	//----- nvinfo : EIATTR_MERCURY_ISA_VERSION
	.align		4
.L_17:
        /*0058*/ 	.byte	0x03, 0x5f
        /*005a*/ 	.short	0x0101


	//----- nvinfo : EIATTR_VRC_CTA_INIT_COUNT
	.align		4
        /*005c*/ 	.byte	0x02, 0x4a
	.zero		1
	.zero		1


	//----- nvinfo : EIATTR_SYSCALL_OFFSETS
	.align		4
        /*0060*/ 	.byte	0x04, 0x46
        /*0062*/ 	.short	(.L_19 - .L_18)


	//   ....[0]....
.L_18:
        /*0064*/ 	.word	0x000001c0


	//----- nvinfo : EIATTR_EXIT_INSTR_OFFSETS
	.align		4
.L_19:
        /*0068*/ 	.byte	0x04, 0x1c
        /*006a*/ 	.short	(.L_21 - .L_20)


	//   ....[0]....
.L_20:
        /*006c*/ 	.word	0x00000db0


	//   ....[1]....
        /*0070*/ 	.word	0x00000df0


	//   ....[2]....
        /*0074*/ 	.word	0x00000e30


	//   ....[3]....
        /*0078*/ 	.word	0x00000e70


	//   ....[4]....
        /*007c*/ 	.word	0x00000eb0


	//   ....[5]....
        /*0080*/ 	.word	0x00000ef0


	//   ....[6]....
        /*0084*/ 	.word	0x00000f30


	//   ....[7]....
        /*0088*/ 	.word	0x00000f70


	//   ....[8]....
        /*008c*/ 	.word	0x00000fb0


	//   ....[9]....
        /*0090*/ 	.word	0x00000ff0


	//   ....[10]....
        /*0094*/ 	.word	0x00001050


	//----- nvinfo : EIATTR_CRS_STACK_SIZE
	.align		4
.L_21:
        /*0098*/ 	.byte	0x04, 0x1e
        /*009a*/ 	.short	(.L_23 - .L_22)
.L_22:
        /*009c*/ 	.word	0x00000000


	//----- nvinfo : EIATTR_CBANK_PARAM_SIZE
	.align		4
.L_23:
        /*00a0*/ 	.byte	0x03, 0x19
        /*00a2*/ 	.short	0x0020


	//----- nvinfo : EIATTR_PARAM_CBANK
	.align		4
        /*00a4*/ 	.byte	0x04, 0x0a
        /*00a6*/ 	.short	(.L_25 - .L_24)
	.align		4
.L_24:
        /*00a8*/ 	.word	index@(.nv.constant0._Z5crackPcS_S_S_)
        /*00ac*/ 	.short	0x0380
        /*00ae*/ 	.short	0x0020


	//----- nvinfo : EIATTR_SW_WAR
	.align		4
.L_25:
        /*00b0*/ 	.byte	0x04, 0x36
        /*00b2*/ 	.short	(.L_27 - .L_26)
.L_26:
        /*00b4*/ 	.word	0x00000008
.L_27:


//--------------------- .nv.callgraph             --------------------------
	.section	.nv.callgraph,"",@"SHT_CUDA_CALLGRAPH"
	.align	4
	.sectionentsize	8
	.align		4
        /*0000*/ 	.word	0x00000000
	.align		4
        /*0004*/ 	.word	0xffffffff
	.align		4
        /*0008*/ 	.word	index@(_Z5crackPcS_S_S_)
	.align		4
        /*000c*/ 	.word	index@(malloc)
	.align		4
        /*0010*/ 	.word	0x00000000
	.align		4
        /*0014*/ 	.word	0xfffffffe
	.align		4
        /*0018*/ 	.word	0x00000000
	.align		4
        /*001c*/ 	.word	0xfffffffd
	.align		4
        /*0020*/ 	.word	0x00000000
	.align		4
        /*0024*/ 	.word	0xfffffffc


//--------------------- .nv.constant4             --------------------------
	.section	.nv.constant4,"a",@progbits
	.align	8
	.align		8
.nv.constant4:
        /*0000*/ 	.dword	malloc


//--------------------- .text._Z5crackPcS_S_S_    --------------------------
	.section	.text._Z5crackPcS_S_S_,"ax",@progbits
	.align	128
        .global         _Z5crackPcS_S_S_
        .type           _Z5crackPcS_S_S_,@function
        .size           _Z5crackPcS_S_S_,(.L_x_25 - _Z5crackPcS_S_S_)
        .other          _Z5crackPcS_S_S_,@"STO_CUDA_ENTRY STV_DEFAULT"
_Z5crackPcS_S_S_:
.text._Z5crackPcS_S_S_:
[----:B------:R-:W0:Y:S01]  /*0000*/  LDC R1, c[0x0][0x37c] ;  /* 0x0000df00ff017b82 */ /* 0x000e220000000800 */
[----:B------:R-:W1:Y:S07]  /*0010*/  S2R R10, SR_TID.X ;  /* 0x00000000000a7919 */ /* 0x000e6e0000002100 */
[----:B------:R-:W2:Y:S01]  /*0020*/  S2UR UR4, SR_CTAID.X ;  /* 0x00000000000479c3 */ /* 0x000ea20000002500 */
[----:B------:R-:W2:Y:S01]  /*0030*/  LDCU.128 UR8, c[0x0][0x380] ;  /* 0x00007000ff0877ac */ /* 0x000ea20008000c00 */
[----:B------:R-:W3:Y:S01]  /*0040*/  S2R R12, SR_TID.Y ;  /* 0x00000000000c7919 */ /* 0x000ee20000002200 */
[----:B------:R-:W4:Y:S05]  /*0050*/  LDCU.64 UR36, c[0x0][0x358] ;  /* 0x00006b00ff2477ac */ /* 0x000f2a0008000a00 */
[----:B------:R-:W4:Y:S01]  /*0060*/  S2UR UR5, SR_CTAID.Y ;  /* 0x00000000000579c3 */ /* 0x000f220000002600 */
[----:B--2---:R-:W-:-:S04]  /*0070*/  UIADD3 UR6, UP0, UPT, UR4, UR8, URZ ;  /* 0x0000000804067290 */ /* 0x004fc8000ff1e0ff */
[----:B------:R-:W-:Y:S01]  /*0080*/  UIADD3.X UR7, UPT, UPT, URZ, UR9, URZ, UP0, !UPT ;  /* 0x00000009ff077290 */ /* 0x000fe200087fe4ff */
[----:B-1----:R-:W-:Y:S01]  /*0090*/  IADD3 R10, P0, PT, R10, UR10, RZ ;  /* 0x0000000a0a0a7c10 */ /* 0x002fe2000ff1e0ff */
[----:B----4-:R-:W-:Y:S01]  /*00a0*/  UIADD3 UR5, UP1, UPT, UR5, UR8, URZ ;  /* 0x0000000805057290 */ /* 0x010fe2000ff3e0ff */
[----:B---3--:R-:W-:-:S03]  /*00b0*/  IADD3 R12, P1, PT, R12, UR10, RZ ;  /* 0x0000000a0c0c7c10 */ /* 0x008fc6000ff3e0ff */
[----:B------:R-:W-:Y:S01]  /*00c0*/  UIADD3.X UR4, UPT, UPT, URZ, UR9, URZ, UP1, !UPT ;  /* 0x00000009ff047290 */ /* 0x000fe20008ffe4ff */
[----:B------:R-:W-:Y:S02]  /*00d0*/  IMAD.X R11, RZ, RZ, UR11, P0 ;  /* 0x0000000bff0b7e24 */ /* 0x000fe400080e06ff */
[----:B------:R-:W-:Y:S02]  /*00e0*/  IMAD.U32 R6, RZ, RZ, UR6 ;  /* 0x00000006ff067e24 */ /* 0x000fe4000f8e00ff */
[----:B------:R-:W-:Y:S01]  /*00f0*/  IMAD.X R13, RZ, RZ, UR11, P1 ;  /* 0x0000000bff0d7e24 */ /* 0x000fe200088e06ff */
[----:B------:R1:W5:Y:S01]  /*0100*/  LDG.E.U8 R16, desc[UR36][R10.64] ;  /* 0x000000240a107981 */ /* 0x000362000c1e1100 */
[----:B------:R-:W-:Y:S02]  /*0110*/  IMAD.U32 R7, RZ, RZ, UR7 ;  /* 0x00000007ff077e24 */ /* 0x000fe4000f8e00ff */
[----:B------:R-:W-:Y:S01]  /*0120*/  IMAD.U32 R8, RZ, RZ, UR5 ;  /* 0x00000005ff087e24 */ /* 0x000fe2000f8e00ff */
[----:B------:R1:W5:Y:S01]  /*0130*/  LDG.E.U8 R17, desc[UR36][R12.64] ;  /* 0x000000240c117981 */ /* 0x000362000c1e1100 */
[----:B------:R-:W-:-:S03]  /*0140*/  IMAD.U32 R9, RZ, RZ, UR4 ;  /* 0x00000004ff097e24 */ /* 0x000fc6000f8e00ff */
[----:B------:R1:W5:Y:S04]  /*0150*/  LDG.E.U8 R18, desc[UR36][R6.64] ;  /* 0x0000002406127981 */ /* 0x000368000c1e1100 */
[----:B------:R1:W5:Y:S01]  /*0160*/  LDG.E.U8 R19, desc[UR36][R8.64] ;  /* 0x0000002408137981 */ /* 0x000362000c1e1100 */
[----:B------:R-:W-:-:S04]  /*0170*/  MOV R0, 0x0 ;  /* 0x0000000000007802 */ /* 0x000fc80000000f00 */
[----:B------:R1:W2:Y:S01]  /*0180*/  LDC.64 R2, c[0x4][R0] ;  /* 0x0100000000027b82 */ /* 0x0002a20000000a00 */
[----:B------:R-:W-:Y:S02]  /*0190*/  IMAD.MOV.U32 R4, RZ, RZ, 0xb ;  /* 0x0000000bff047424 */ /* 0x000fe400078e00ff */
[----:B0-----:R-:W-:-:S07]  /*01a0*/  IMAD.MOV.U32 R5, RZ, RZ, RZ ;  /* 0x000000ffff057224 */ /* 0x001fce00078e00ff */
[----:B------:R-:W-:-:S07]  /*01b0*/  LEPC R20, `(.L_x_0) ;  /* 0x000000001014794e */ /* 0x000fce0000000000 */
[----:B-12--5:R-:W-:Y:S05]  /*01c0*/  CALL.ABS.NOINC R2 ;  /* 0x0000000002007343 */ /* 0x026fea0003c00000 */
.L_x_0:
[C---:B------:R-:W-:Y:S01]  /*01d0*/  VIADD R3, R18.reuse, 0x2 ;  /* 0x0000000212037836 */ /* 0x040fe20000000000 */
[----:B------:R-:W-:Y:S01]  /*01e0*/  ST.E.U8 desc[UR36][R4.64+0xa], RZ ;  /* 0x00000aff04007985 */ /* 0x000fe2000c101124 */
[C---:B------:R-:W-:Y:S02]  /*01f0*/  VIADD R13, R19.reuse, 0xfffffffd ;  /* 0xfffffffd130d7836 */ /* 0x040fe40000000000 */
[----:B------:R-:W-:Y:S01]  /*0200*/  VIADD R15, R19, 0xffffffff ;  /* 0xffffffff130f7836 */ /* 0x000fe20000000000 */
[C---:B------:R-:W-:Y:S01]  /*0210*/  PRMT R0, R3.reuse, 0x8880, RZ ;  /* 0x0000888003007816 */ /* 0x040fe200000000ff */
[----:B------:R-:W-:Y:S01]  /*0220*/  VIADD R9, R18, 0x1 ;  /* 0x0000000112097836 */ /* 0x000fe20000000000 */
[----:B------:R0:W-:Y:S01]  /*0230*/  ST.E.U8 desc[UR36][R4.64], R3 ;  /* 0x0000000304007985 */ /* 0x0001e2000c101124 */
[----:B------:R-:W-:Y:S01]  /*0240*/  PRMT R6, R3, 0x8880, RZ ;  /* 0x0000888003067816 */ /* 0x000fe200000000ff */
[----:B------:R-:W-:Y:S01]  /*0250*/  VIADD R21, R16, 0x2 ;  /* 0x0000000210157836 */ /* 0x000fe20000000000 */
[----:B------:R-:W-:Y:S01]  /*0260*/  ISETP.GE.AND P1, PT, R0, 0x5b, PT ;  /* 0x0000005b0000780c */ /* 0x000fe20003f26270 */
[----:B------:R1:W-:Y:S01]  /*0270*/  ST.E.U8 desc[UR36][R4.64+0x2], R9 ;  /* 0x0000020904007985 */ /* 0x0003e2000c101124 */
[----:B------:R-:W-:Y:S01]  /*0280*/  PRMT R10, R13, 0x8880, RZ ;  /* 0x000088800d0a7816 */ /* 0x000fe200000000ff */
[----:B------:R-:W-:Y:S01]  /*0290*/  VIADD R23, R16, 0xfffffffe ;  /* 0xfffffffe10177836 */ /* 0x000fe20000000000 */
[----:B------:R-:W-:Y:S01]  /*02a0*/  PRMT R2, R9, 0x8880, RZ ;  /* 0x0000888009027816 */ /* 0x000fe200000000ff */
[C---:B------:R-:W-:Y:S01]  /*02b0*/  VIADD R25, R17.reuse, 0x4 ;  /* 0x0000000411197836 */ /* 0x040fe20000000000 */
[----:B------:R-:W-:Y:S01]  /*02c0*/  ST.E.U8 desc[UR36][R4.64+0x5], R15 ;  /* 0x0000050f04007985 */ /* 0x000fe2000c101124 */
[----:B------:R-:W-:Y:S01]  /*02d0*/  VIADD R27, R17, 0xfffffffc ;  /* 0xfffffffc111b7836 */ /* 0x000fe20000000000 */
[----:B------:R-:W-:Y:S01]  /*02e0*/  PRMT R12, R21, 0x8880, RZ ;  /* 0x00008880150c7816 */ /* 0x000fe200000000ff */
[----:B------:R-:W-:Y:S01]  /*02f0*/  VIADD R7, R18, 0xfffffffe ;  /* 0xfffffffe12077836 */ /* 0x000fe20000000000 */
[----:B0-----:R-:W-:Y:S01]  /*0300*/  PRMT R3, R15, 0x8880, RZ ;  /* 0x000088800f037816 */ /* 0x001fe200000000ff */
[----:B------:R-:W-:Y:S01]  /*0310*/  ST.E.U8 desc[UR36][R4.64+0x6], R21 ;  /* 0x0000061504007985 */ /* 0x000fe2000c101124 */
[----:B------:R-:W-:Y:S01]  /*0320*/  VIADD R11, R19, 0x3 ;  /* 0x00000003130b7836 */ /* 0x000fe20000000000 */
[----:B-1----:R-:W-:-:S02]  /*0330*/  PRMT R9, R10, 0x7710, RZ ;  /* 0x000077100a097816 */ /* 0x002fc400000000ff */
[----:B------:R-:W-:Y:S01]  /*0340*/  PRMT R10, R3, 0x7710, RZ ;  /* 0x00007710030a7816 */ /* 0x000fe200000000ff */
[----:B------:R-:W-:Y:S01]  /*0350*/  @P1 VIADD R3, R18, 0xffffffe9 ;  /* 0xffffffe912031836 */ /* 0x000fe20000000000 */
[----:B------:R-:W-:Y:S01]  /*0360*/  ST.E.U8 desc[UR36][R4.64+0x7], R23 ;  /* 0x0000071704007985 */ /* 0x000fe2000c101124 */
[----:B------:R-:W-:Y:S02]  /*0370*/  PRMT R0, R7, 0x8880, RZ ;  /* 0x0000888007007816 */ /* 0x000fe400000000ff */
[----:B------:R-:W-:Y:S01]  /*0380*/  PRMT R14, R23, 0x8880, RZ ;  /* 0x00008880170e7816 */ /* 0x000fe200000000ff */
[----:B------:R-:W-:Y:S01]  /*0390*/  ST.E.U8 desc[UR36][R4.64+0x8], R25 ;  /* 0x0000081904007985 */ /* 0x000fe2000c101124 */
[----:B------:R-:W-:Y:S02]  /*03a0*/  PRMT R0, R0, 0x7710, RZ ;  /* 0x0000771000007816 */ /* 0x000fe400000000ff */
[----:B------:R-:W-:Y:S01]  /*03b0*/  PRMT R8, R11, 0x8880, RZ ;  /* 0x000088800b087816 */ /* 0x000fe200000000ff */
[----:B------:R-:W-:Y:S01]  /*03c0*/  ST.E.U8 desc[UR36][R4.64+0x9], R27 ;  /* 0x0000091b04007985 */ /* 0x000fe2000c101124 */
[----:B------:R-:W-:-:S02]  /*03d0*/  PRMT R20, R25, 0x8880, RZ ;  /* 0x0000888019147816 */ /* 0x000fc400000000ff */
[----:B------:R-:W-:Y:S01]  /*03e0*/  PRMT R22, R27, 0x8880, RZ ;  /* 0x000088801b167816 */ /* 0x000fe200000000ff */
[----:B------:R-:W-:Y:S01]  /*03f0*/  @P1 ST.E.U8 desc[UR36][R4.64], R3 ;  /* 0x0000000304001985 */ /* 0x000fe2000c101124 */
[----:B------:R-:W-:Y:S02]  /*0400*/  PRMT R6, R6, 0x7710, RZ ;  /* 0x0000771006067816 */ /* 0x000fe400000000ff */
[----:B------:R-:W-:Y:S01]  /*0410*/  PRMT R8, R8, 0x7710, RZ ;  /* 0x0000771008087816 */ /* 0x000fe200000000ff */
[----:B------:R0:W-:Y:S01]  /*0420*/  ST.E.U8 desc[UR36][R4.64+0x1], R7 ;  /* 0x0000010704007985 */ /* 0x0001e2000c101124 */
[----:B------:R-:W-:-:S03]  /*0430*/  @P1 PRMT R6, R3, 0x7610, R6 ;  /* 0x0000761003061816 */ /* 0x000fc60000000006 */
[----:B------:R1:W-:Y:S04]  /*0440*/  ST.E.U8 desc[UR36][R4.64+0x3], R11 ;  /* 0x0000030b04007985 */ /* 0x0003e8000c101124 */
[----:B------:R2:W-:Y:S01]  /*0450*/  ST.E.U8 desc[UR36][R4.64+0x4], R13 ;  /* 0x0000040d04007985 */ /* 0x0005e2000c101124 */
[----:B0-----:R-:W-:Y:S02]  /*0460*/  PRMT R7, R2, 0x7710, RZ ;  /* 0x0000771002077816 */ /* 0x001fe400000000ff */
[----:B------:R-:W-:Y:S02]  /*0470*/  PRMT R2, R0, 0x9910, RZ ;  /* 0x0000991000027816 */ /* 0x000fe400000000ff */
[----:B-1----:R-:W-:Y:S02]  /*0480*/  PRMT R11, R12, 0x7710, RZ ;  /* 0x000077100c0b7816 */ /* 0x002fe400000000ff */
[----:B------:R-:W-:-:S02]  /*0490*/  PRMT R12, R14, 0x7710, RZ ;  /* 0x000077100e0c7816 */ /* 0x000fc400000000ff */
[----:B--2---:R-:W-:Y:S02]  /*04a0*/  PRMT R13, R20, 0x7710, RZ ;  /* 0x00007710140d7816 */ /* 0x004fe400000000ff */
[----:B------:R-:W-:Y:S02]  /*04b0*/  PRMT R14, R22, 0x7710, RZ ;  /* 0x00007710160e7816 */ /* 0x000fe400000000ff */
[----:B------:R-:W-:Y:S01]  /*04c0*/  ISETP.GT.AND P0, PT, R2, 0x5a, PT ;  /* 0x0000005a0200780c */ /* 0x000fe20003f04270 */
[----:B------:R-:W-:-:S12]  /*04d0*/  @P1 BRA `(.L_x_1) ;  /* 0x00000000001c1947 */ /* 0x000fd80003800000 */
[----:B------:R-:W-:-:S04]  /*04e0*/  PRMT R3, R6, 0x9910, RZ ;  /* 0x0000991006037816 */ /* 0x000fc800000000ff */
[----:B------:R-:W-:-:S13]  /*04f0*/  ISETP.GT.AND P1, PT, R3, 0x40, PT ;  /* 0x000000400300780c */ /* 0x000fda0003f24270 */
[----:B------:R-:W-:-:S05]  /*0500*/  @!P1 IMAD.MOV R3, RZ, RZ, -R18 ;  /* 0x000000ffff039224 */ /* 0x000fca00078e0a12 */
[----:B------:R-:W-:-:S05]  /*0510*/  @!P1 PRMT R3, R3, 0x7710, RZ ;  /* 0x0000771003039816 */ /* 0x000fca00000000ff */
[----:B------:R-:W-:-:S05]  /*0520*/  @!P1 VIADD R3, R3, 0xffffff80 ;  /* 0xffffff8003039836 */ /* 0x000fca0000000000 */
[----:B------:R0:W-:Y:S01]  /*0530*/  @!P1 ST.E.U8 desc[UR36][R4.64], R3 ;  /* 0x0000000304009985 */ /* 0x0001e2000c101124 */
[----:B------:R-:W-:-:S07]  /*0540*/  @!P1 PRMT R6, R3, 0x7610, R6 ;  /* 0x0000761003069816 */ /* 0x000fce0000000006 */
.L_x_1:
[----:B------:R-:W-:Y:S05]  /*0550*/  @P0 BRA `(.L_x_2) ;  /* 0x0000000000200947 */ /* 0x000fea0003800000 */
[----:B------:R-:W-:-:S13]  /*0560*/  ISETP.GT.AND P0, PT, R2, 0x40, PT ;  /* 0x000000400200780c */ /* 0x000fda0003f04270 */
[----:B------:R-:W-:Y:S05]  /*0570*/  @P0 BRA `(.L_x_3) ;  /* 0x0000000000240947 */ /* 0x000fea0003800000 */
[----:B0-----:R-:W-:-:S05]  /*0580*/  IMAD.MOV R3, RZ, RZ, -R18 ;  /* 0x000000ffff037224 */ /* 0x001fca00078e0a12 */
[----:B------:R-:W-:-:S05]  /*0590*/  PRMT R3, R3, 0x7710, RZ ;  /* 0x0000771003037816 */ /* 0x000fca00000000ff */
[----:B------:R-:W-:-:S05]  /*05a0*/  VIADD R3, R3, 0xffffff84 ;  /* 0xffffff8403037836 */ /* 0x000fca0000000000 */
[----:B------:R1:W-:Y:S01]  /*05b0*/  ST.E.U8 desc[UR36][R4.64+0x1], R3 ;  /* 0x0000010304007985 */ /* 0x0003e2000c101124 */
[----:B------:R-:W-:Y:S01]  /*05c0*/  PRMT R0, R3, 0x7610, R0 ;  /* 0x0000761003007816 */ /* 0x000fe20000000000 */
[----:B------:R-:W-:Y:S06]  /*05d0*/  BRA `(.L_x_3) ;  /* 0x00000000000c7947 */ /* 0x000fec0003800000 */
.L_x_2:
[----:B0-----:R-:W-:-:S05]  /*05e0*/  VIADD R3, R18, 0xffffffe5 ;  /* 0xffffffe512037836 */ /* 0x001fca0000000000 */
[----:B------:R0:W-:Y:S01]  /*05f0*/  ST.E.U8 desc[UR36][R4.64+0x1], R3 ;  /* 0x0000010304007985 */ /* 0x0001e2000c101124 */
[----:B------:R-:W-:-:S07]  /*0600*/  PRMT R0, R3, 0x7610, R0 ;  /* 0x0000761003007816 */ /* 0x000fce0000000000 */
.L_x_3:
[----:B------:R-:W-:-:S04]  /*0610*/  PRMT R2, R7, 0x9910, RZ ;  /* 0x0000991007027816 */ /* 0x000fc800000000ff */
[----:B------:R-:W-:-:S13]  /*0620*/  ISETP.GT.AND P0, PT, R2, 0x5a, PT ;  /* 0x0000005a0200780c */ /* 0x000fda0003f04270 */
[----:B------:R-:W-:Y:S05]  /*0630*/  @P0 BRA `(.L_x_4) ;  /* 0x0000000000200947 */ /* 0x000fea0003800000 */
[----:B------:R-:W-:-:S13]  /*0640*/  ISETP.GT.AND P0, PT, R2, 0x40, PT ;  /* 0x000000400200780c */ /* 0x000fda0003f04270 */
[----:B------:R-:W-:Y:S05]  /*0650*/  @P0 BRA `(.L_x_5) ;  /* 0x0000000000240947 */ /* 0x000fea0003800000 */
[----:B01----:R-:W-:-:S05]  /*0660*/  IMAD.MOV R3, RZ, RZ, -R18 ;  /* 0x000000ffff037224 */ /* 0x003fca00078e0a12 */
[----:B------:R-:W-:-:S05]  /*0670*/  PRMT R3, R3, 0x7710, RZ ;  /* 0x0000771003037816 */ /* 0x000fca00000000ff */
[----:B------:R-:W-:-:S05]  /*0680*/  VIADD R3, R3, 0xffffff81 ;  /* 0xffffff8103037836 */ /* 0x000fca0000000000 */
[----:B------:R2:W-:Y:S01]  /*0690*/  ST.E.U8 desc[UR36][R4.64+0x2], R3 ;  /* 0x0000020304007985 */ /* 0x0005e2000c101124 */
[----:B------:R-:W-:Y:S01]  /*06a0*/  PRMT R7, R3, 0x7610, R7 ;  /* 0x0000761003077816 */ /* 0x000fe20000000007 */
[----:B------:R-:W-:Y:S06]  /*06b0*/  BRA `(.L_x_5) ;  /* 0x00000000000c7947 */ /* 0x000fec0003800000 */
.L_x_4:
[----:B01----:R-:W-:-:S05]  /*06c0*/  VIADD R3, R18, 0xffffffe8 ;  /* 0xffffffe812037836 */ /* 0x003fca0000000000 */
[----:B------:R3:W-:Y:S01]  /*06d0*/  ST.E.U8 desc[UR36][R4.64+0x2], R3 ;  /* 0x0000020304007985 */ /* 0x0007e2000c101124 */
[----:B------:R-:W-:-:S07]  /*06e0*/  PRMT R7, R3, 0x7610, R7 ;  /* 0x0000761003077816 */ /* 0x000fce0000000007 */
.L_x_5:
[----:B------:R-:W-:-:S04]  /*06f0*/  PRMT R2, R8, 0x9910, RZ ;  /* 0x0000991008027816 */ /* 0x000fc800000000ff */
[----:B------:R-:W-:-:S13]  /*0700*/  ISETP.GT.AND P0, PT, R2, 0x5a, PT ;  /* 0x0000005a0200780c */ /* 0x000fda0003f04270 */
[----:B------:R-:W-:Y:S05]  /*0710*/  @P0 BRA `(.L_x_6) ;  /* 0x0000000000180947 */ /* 0x000fea0003800000 */
[----:B------:R-:W-:-:S13]  /*0720*/  ISETP.GT.AND P0, PT, R2, 0x40, PT ;  /* 0x000000400200780c */ /* 0x000fda0003f04270 */
[----:B------:R-:W-:Y:S05]  /*0730*/  @P0 BRA `(.L_x_7) ;  /* 0x00000000001c0947 */ /* 0x000fea0003800000 */
[----:B0123--:R-:W-:-:S04]  /*0740*/  LOP3.LUT R3, R19, 0x7f, RZ, 0x3c, !PT ;  /* 0x0000007f13037812 */ /* 0x00ffc800078e3cff */
[----:B------:R-:W-:Y:S01]  /*0750*/  PRMT R8, R3, 0x7610, R8 ;  /* 0x0000761003087816 */ /* 0x000fe20000000008 */
[----:B------:R4:W-:Y:S01]  /*0760*/  ST.E.U8 desc[UR36][R4.64+0x3], R3 ;  /* 0x0000030304007985 */ /* 0x0009e2000c101124 */
[----:B------:R-:W-:Y:S05]  /*0770*/  BRA `(.L_x_7) ;  /* 0x00000000000c7947 */ /* 0x000fea0003800000 */
.L_x_6:
[----:B0123--:R-:W-:-:S05]  /*0780*/  VIADD R3, R19, 0xffffffea ;  /* 0xffffffea13037836 */ /* 0x00ffca0000000000 */
[----:B------:R0:W-:Y:S01]  /*0790*/  ST.E.U8 desc[UR36][R4.64+0x3], R3 ;  /* 0x0000030304007985 */ /* 0x0001e2000c101124 */
[----:B------:R-:W-:-:S07]  /*07a0*/  PRMT R8, R3, 0x7610, R8 ;  /* 0x0000761003087816 */ /* 0x000fce0000000008 */
.L_x_7:
[----:B------:R-:W-:-:S04]  /*07b0*/  PRMT R2, R9, 0x9910, RZ ;  /* 0x0000991009027816 */ /* 0x000fc800000000ff */
[----:B------:R-:W-:-:S13]  /*07c0*/  ISETP.GT.AND P0, PT, R2, 0x5a, PT ;  /* 0x0000005a0200780c */ /* 0x000fda0003f04270 */
[----:B------:R-:W-:Y:S05]  /*07d0*/  @P0 BRA `(.L_x_8) ;  /* 0x0000000000200947 */ /* 0x000fea0003800000 */
[----:B------:R-:W-:-:S13]  /*07e0*/  ISETP.GT.AND P0, PT, R2, 0x40, PT ;  /* 0x000000400200780c */ /* 0x000fda0003f04270 */
[----:B------:R-:W-:Y:S05]  /*07f0*/  @P0 BRA `(.L_x_9) ;  /* 0x0000000000240947 */ /* 0x000fea0003800000 */
[----:B01234-:R-:W-:-:S05]  /*0800*/  IMAD.MOV R3, RZ, RZ, -R19 ;  /* 0x000000ffff037224 */ /* 0x01ffca00078e0a13 */
[----:B------:R-:W-:-:S05]  /*0810*/  PRMT R3, R3, 0x7710, RZ ;  /* 0x0000771003037816 */ /* 0x000fca00000000ff */
[----:B------:R-:W-:-:S05]  /*0820*/  VIADD R3, R3, 0xffffff85 ;  /* 0xffffff8503037836 */ /* 0x000fca0000000000 */
[----:B------:R0:W-:Y:S01]  /*0830*/  ST.E.U8 desc[UR36][R4.64+0x4], R3 ;  /* 0x0000040304007985 */ /* 0x0001e2000c101124 */
[----:B------:R-:W-:Y:S01]  /*0840*/  PRMT R9, R3, 0x7610, R9 ;  /* 0x0000761003097816 */ /* 0x000fe20000000009 */
[----:B------:R-:W-:Y:S06]  /*0850*/  BRA `(.L_x_9) ;  /* 0x00000000000c7947 */ /* 0x000fec0003800000 */
.L_x_8:
[----:B01234-:R-:W-:-:S05]  /*0860*/  VIADD R3, R19, 0xffffffe4 ;  /* 0xffffffe413037836 */ /* 0x01ffca0000000000 */
[----:B------:R0:W-:Y:S01]  /*0870*/  ST.E.U8 desc[UR36][R4.64+0x4], R3 ;  /* 0x0000040304007985 */ /* 0x0001e2000c101124 */
[----:B------:R-:W-:-:S07]  /*0880*/  PRMT R9, R3, 0x7610, R9 ;  /* 0x0000761003097816 */ /* 0x000fce0000000009 */
.L_x_9:
        /* <DEDUP_REMOVED lines=11> */
.L_x_10:
[----:B01234-:R-:W-:-:S05]  /*0940*/  VIADD R3, R19, 0xffffffe6 ;  /* 0xffffffe613037836 */ /* 0x01ffca0000000000 */
[----:B------:R0:W-:Y:S01]  /*0950*/  ST.E.U8 desc[UR36][R4.64+0x5], R3 ;  /* 0x0000050304007985 */ /* 0x0001e2000c101124 */
[----:B------:R-:W-:-:S07]  /*0960*/  PRMT R10, R3, 0x7610, R10 ;  /* 0x00007610030a7816 */ /* 0x000fce000000000a */
.L_x_11:
[----:B------:R-:W-:Y:S01]  /*0970*/  PRMT R2, R11, 0x9910, RZ ;  /* 0x000099100b027816 */ /* 0x000fe200000000ff */
[----:B------:R-:W-:Y:S03]  /*0980*/  BSSY.RECONVERGENT B0, `(.L_x_12) ;  /* 0x000000e000007945 */ /* 0x000fe60003800200 */
        /* <DEDUP_REMOVED lines=10> */
.L_x_13:
[----:B01234-:R-:W-:-:S05]  /*0a30*/  VIADD R3, R16, 0xfffffff9 ;  /* 0xfffffff910037836 */ /* 0x01ffca0000000000 */
[----:B------:R0:W-:Y:S01]  /*0a40*/  ST.E.U8 desc[UR36][R4.64+0x6], R3 ;  /* 0x0000060304007985 */ /* 0x0001e2000c101124 */
[----:B------:R-:W-:-:S07]  /*0a50*/  PRMT R11, R3, 0x7610, R11 ;  /* 0x00007610030b7816 */ /* 0x000fce000000000b */
.L_x_14:
[----:B------:R-:W-:Y:S05]  /*0a60*/  BSYNC.RECONVERGENT B0 ;  /* 0x0000000000007941 */ /* 0x000fea0003800200 */
.L_x_12:
        /* <DEDUP_REMOVED lines=12> */
.L_x_16:
[----:B01234-:R-:W-:-:S05]  /*0b30*/  VIADD R3, R16, 0xfffffff5 ;  /* 0xfffffff510037836 */ /* 0x01ffca0000000000 */
[----:B------:R0:W-:Y:S01]  /*0b40*/  ST.E.U8 desc[UR36][R4.64+0x7], R3 ;  /* 0x0000070304007985 */ /* 0x0001e2000c101124 */
[----:B------:R-:W-:-:S07]  /*0b50*/  PRMT R12, R3, 0x7610, R12 ;  /* 0x00007610030c7816 */ /* 0x000fce000000000c */
.L_x_17:
[----:B------:R-:W-:Y:S05]  /*0b60*/  BSYNC.RECONVERGENT B0 ;  /* 0x0000000000007941 */ /* 0x000fea0003800200 */
.L_x_15:
        /* <DEDUP_REMOVED lines=12> */
.L_x_19:
[----:B01234-:R-:W-:-:S05]  /*0c30*/  VIADD R3, R17, 0xfffffffb ;  /* 0xfffffffb11037836 */ /* 0x01ffca0000000000 */
[----:B------:R0:W-:Y:S01]  /*0c40*/  ST.E.U8 desc[UR36][R4.64+0x8], R3 ;  /* 0x0000080304007985 */ /* 0x0001e2000c101124 */
[----:B------:R-:W-:-:S07]  /*0c50*/  PRMT R13, R3, 0x7610, R13 ;  /* 0x00007610030d7816 */ /* 0x000fce000000000d */
.L_x_20:
[----:B------:R-:W-:Y:S05]  /*0c60*/  BSYNC.RECONVERGENT B0 ;  /* 0x0000000000007941 */ /* 0x000fea0003800200 */
.L_x_18:
        /* <DEDUP_REMOVED lines=12> */
.L_x_22:
[----:B01234-:R-:W-:-:S05]  /*0d30*/  VIADD R3, R17, 0xfffffff3 ;  /* 0xfffffff311037836 */ /* 0x01ffca0000000000 */
[----:B------:R0:W-:Y:S01]  /*0d40*/  ST.E.U8 desc[UR36][R4.64+0x9], R3 ;  /* 0x0000090304007985 */ /* 0x0001e2000c101124 */
[----:B------:R-:W-:-:S07]  /*0d50*/  PRMT R14, R3, 0x7610, R14 ;  /* 0x00007610030e7816 */ /* 0x000fce000000000e */
.L_x_23:
[----:B------:R-:W-:Y:S05]  /*0d60*/  BSYNC.RECONVERGENT B0 ;  /* 0x0000000000007941 */ /* 0x000fea0003800200 */
.L_x_21:
[----:B01234-:R-:W0:Y:S02]  /*0d70*/  LDC.64 R2, c[0x0][0x390] ;  /* 0x0000e400ff027b82 */ /* 0x01fe240000000a00 */
[----:B0-----:R-:W2:Y:S01]  /*0d80*/  LDG.E.U8 R4, desc[UR36][R2.64] ;  /* 0x0000002402047981 */ /* 0x001ea2000c1e1100 */
[----:B------:R-:W-:-:S04]  /*0d90*/  LOP3.LUT R5, R6, 0xff, RZ, 0xc0, !PT ;  /* 0x000000ff06057812 */ /* 0x000fc800078ec0ff */
[----:B--2---:R-:W-:-:S13]  /*0da0*/  ISETP.NE.AND P0, PT, R4, R5, PT ;  /* 0x000000050400720c */ /* 0x004fda0003f05270 */
[----:B------:R-:W-:Y:S05]  /*0db0*/  @P0 EXIT ;  /* 0x000000000000094d */ /* 0x000fea0003800000 */
[----:B------:R-:W2:Y:S01]  /*0dc0*/  LDG.E.U8 R4, desc[UR36][R2.64+0x1] ;  /* 0x0000012402047981 */ /* 0x000ea2000c1e1100 */
        /* <DEDUP_REMOVED lines=35> */
[----:B------:R-:W0:Y:S02]  /*1000*/  LDC.64 R2, c[0x0][0x398] ;  /* 0x0000e600ff027b82 */ /* 0x000e240000000a00 */
[----:B0-----:R-:W-:Y:S04]  /*1010*/  STG.E.U8 desc[UR36][R2.64], R18 ;  /* 0x0000001202007986 */ /* 0x001fe8000c101124 */
[----:B------:R-:W-:Y:S04]  /*1020*/  STG.E.U8 desc[UR36][R2.64+0x1], R19 ;  /* 0x0000011302007986 */ /* 0x000fe8000c101124 */
[----:B------:R-:W-:Y:S04]  /*1030*/  STG.E.U8 desc[UR36][R2.64+0x2], R16 ;  /* 0x0000021002007986 */ /* 0x000fe8000c101124 */
[----:B------:R-:W-:Y:S01]  /*1040*/  STG.E.U8 desc[UR36][R2.64+0x3], R17 ;  /* 0x0000031102007986 */ /* 0x000fe2000c101124 */
[----:B------:R-:W-:Y:S05]  /*1050*/  EXIT ;  /* 0x000000000000794d */ /* 0x000fea0003800000 */
.L_x_24:
[----:B------:R-:W-:-:S00]  /*1060*/  BRA `(.L_x_24) ;  /* 0xfffffffc00fc7947 */ /* 0x000fc0000383ffff */
[----:B------:R-:W-:-:S00]  /*1070*/  NOP ;  /* 0x0000000000007918 */ /* 0x000fc00000000000 */
        /* <DEDUP_REMOVED lines=8> */
.L_x_25:


//--------------------- .nv.shared.reserved.0     --------------------------
	.section	.nv.shared.reserved.0,"aw",@nobits
	.weak		__nv_reservedSMEM_offset_0_alias
	.size		__nv_reservedSMEM_offset_0_alias, 0, 64
	.other		__nv_reservedSMEM_offset_0_alias,@"STO_CUDA_RESERVED_SHARED STV_DEFAULT"
__nv_reservedSMEM_offset_0_alias:
	.zero		0
	.zero		64


//--------------------- .nv.constant0._Z5crackPcS_S_S_ --------------------------
	.section	.nv.constant0._Z5crackPcS_S_S_,"a",@progbits
	.sectionflags	@""
	.align	4
.nv.constant0._Z5crackPcS_S_S_:
	.zero		928


//--------------------- SYMBOLS --------------------------

	.type		.nv.reservedSmem.offset0,@object
	.size		.nv.reservedSmem.offset0,0x4
	.type		malloc,@function
